//
// Generated by NVIDIA NVVM Compiler
//
// Compiler Build ID: CL-36424714
// Cuda compilation tools, release 13.0, V13.0.88
// Based on NVVM 20.0.0
//

.version 9.0
.target sm_100
.address_size 64

	// .globl	_Z6warmupv
.extern .func  (.param .b32 func_retval0) vprintf
(
	.param .b64 vprintf_param_0,
	.param .b64 vprintf_param_1
)
;
.global .align 1 .b8 $str[18] = {87, 97, 114, 109, 117, 112, 32, 99, 111, 109, 112, 108, 101, 116, 101, 46, 10};

.visible .entry _Z6warmupv()
{
	.reg .pred 	%p<2>;
	.reg .b32 	%r<8>;
	.reg .b64 	%rd<3>;

	mov.u32 	%r1, %ctaid.x;
	mov.u32 	%r2, %ntid.x;
	mul.lo.s32 	%r3, %r1, %r2;
	mov.u32 	%r4, %tid.x;
	neg.s32 	%r5, %r4;
	setp.ne.s32 	%p1, %r3, %r5;
	@%p1 bra 	$L__BB0_2;
	mov.u64 	%rd1, $str;
	cvta.global.u64 	%rd2, %rd1;
	{ // callseq 0, 0
	.param .b64 param0;
	st.param.b64 	[param0], %rd2;
	.param .b64 param1;
	st.param.b64 	[param1], 0;
	.param .b32 retval0;
	call.uni (retval0), 
	vprintf, 
	(
	param0, 
	param1
	);
	ld.param.b32 	%r6, [retval0];
	} // callseq 0
$L__BB0_2:
	ret;

}
	// .globl	_Z23strided_Access_analysisPKfPfii
.visible .entry _Z23strided_Access_analysisPKfPfii(
	.param .u64 .ptr .align 1 _Z23strided_Access_analysisPKfPfii_param_0,
	.param .u64 .ptr .align 1 _Z23strided_Access_analysisPKfPfii_param_1,
	.param .u32 _Z23strided_Access_analysisPKfPfii_param_2,
	.param .u32 _Z23strided_Access_analysisPKfPfii_param_3
)
{
	.reg .pred 	%p<2>;
	.reg .b32 	%r<8>;
	.reg .b32 	%f<2>;
	.reg .b64 	%rd<8>;

	ld.param.u64 	%rd1, [_Z23strided_Access_analysisPKfPfii_param_0];
	ld.param.u64 	%rd2, [_Z23strided_Access_analysisPKfPfii_param_1];
	ld.param.u32 	%r2, [_Z23strided_Access_analysisPKfPfii_param_2];
	ld.param.u32 	%r3, [_Z23strided_Access_analysisPKfPfii_param_3];
	mov.u32 	%r4, %ctaid.x;
	mov.u32 	%r5, %ntid.x;
	mov.u32 	%r6, %tid.x;
	mad.lo.s32 	%r7, %r4, %r5, %r6;
	mul.lo.s32 	%r1, %r3, %r7;
	setp.ge.s32 	%p1, %r1, %r2;
	@%p1 bra 	$L__BB1_2;
	cvta.to.global.u64 	%rd3, %rd1;
	cvta.to.global.u64 	%rd4, %rd2;
	mul.wide.s32 	%rd5, %r1, 4;
	add.s64 	%rd6, %rd3, %rd5;
	ld.global.nc.f32 	%f1, [%rd6];
	add.s64 	%rd7, %rd4, %rd5;
	st.global.f32 	[%rd7], %f1;
$L__BB1_2:
	ret;

}


// ===== COMPILED SASS (sm_100) =====

	.target	sm_100

	.elftype	@"ET_EXEC"


//--------------------- .note.nv.tkinfo           --------------------------
	.section	.note.nv.tkinfo,"",@"SHT_NOTE"
	.sectionflags	@"SHF_NOTE_NV_TKINFO"
	.tkinfo
        /*0018*/ 	.word	0x00000002
        /*0030*/ 	.string	""
        /*0030*/ 	.string	"ptxas"
        /*0030*/ 	.string	"Cuda compilation tools, release 13.0, V13.0.88"
        /*0030*/ 	.string	"Build cuda_13.0.r13.0/compiler.36424714_0"
        /*0030*/ 	.string	"-arch sm_100 -m 64 "



//--------------------- .note.nv.cuinfo           --------------------------
	.section	.note.nv.cuinfo,"",@"SHT_NOTE"
	.sectionflags	@"SHF_NOTE_NV_CUINFO"
        /*0018*/ 	.short	0x0002
        /*001a*/ 	.short	0x0064
        /*001c*/ 	.short	0x0082
	.zero		2


//--------------------- .nv.info                  --------------------------
	.section	.nv.info,"",@"SHT_CUDA_INFO"
	.align	4


	//----- nvinfo : EIATTR_REGCOUNT
	.align		4
        /*0000*/ 	.byte	0x04, 0x2f
        /*0002*/ 	.short	(.L_2 - .L_1)
	.align		4
.L_1:
        /*0004*/ 	.word	index@(_Z6warmupv)
        /*0008*/ 	.word	0x00000018


	//----- nvinfo : EIATTR_FRAME_SIZE
	.align		4
.L_2:
        /*000c*/ 	.byte	0x04, 0x11
        /*000e*/ 	.short	(.L_4 - .L_3)
	.align		4
.L_3:
        /*0010*/ 	.word	index@(_Z6warmupv)
        /*0014*/ 	.word	0x00000000


	//----- nvinfo : EIATTR_REGCOUNT
	.align		4
.L_4:
        /*0018*/ 	.byte	0x04, 0x2f
        /*001a*/ 	.short	(.L_6 - .L_5)
	.align		4
.L_5:
        /*001c*/ 	.word	index@(_Z23strided_Access_analysisPKfPfii)
        /*0020*/ 	.word	0x0000000a


	//----- nvinfo : EIATTR_FRAME_SIZE
	.align		4
.L_6:
        /*0024*/ 	.byte	0x04, 0x11
        /*0026*/ 	.short	(.L_8 - .L_7)
	.align		4
.L_7:
        /*0028*/ 	.word	index@(_Z23strided_Access_analysisPKfPfii)
        /*002c*/ 	.word	0x00000000


	//----- nvinfo : EIATTR_MIN_STACK_SIZE
	.align		4
.L_8:
        /*0030*/ 	.byte	0x04, 0x12
        /*0032*/ 	.short	(.L_10 - .L_9)
	.align		4
.L_9:
        /*0034*/ 	.word	index@(_Z23strided_Access_analysisPKfPfii)
        /*0038*/ 	.word	0x00000000


	//----- nvinfo : EIATTR_MIN_STACK_SIZE
	.align		4
.L_10:
        /*003c*/ 	.byte	0x04, 0x12
        /*003e*/ 	.short	(.L_12 - .L_11)
	.align		4
.L_11:
        /*0040*/ 	.word	index@(_Z6warmupv)
        /*0044*/ 	.word	0x00000000
.L_12:


//--------------------- .nv.compat                --------------------------
	.section	.nv.compat,"",@"SHT_CUDA_COMPAT_INFO"
	.align	4
        /*0000*/ 	.byte	0x02, 0x09, 0x00, 0x00, 0x02, 0x02, 0x01, 0x00, 0x02, 0x05, 0x05, 0x00, 0x03, 0x07, 0x01, 0x01
        /*0010*/ 	.byte	0x02, 0x03, 0x00, 0x00, 0x02, 0x06, 0x01, 0x00, 0x04, 0x0b, 0x08, 0x00, 0x09, 0x00, 0x00, 0x00
        /*0020*/ 	.byte	0x00, 0x00, 0x00, 0x00


//--------------------- .nv.info._Z23strided_Access_analysisPKfPfii --------------------------
	.section	.nv.info._Z23strided_Access_analysisPKfPfii,"",@"SHT_CUDA_INFO"
	.sectionflags	@""
	.align	4


	//----- nvinfo : EIATTR_CUDA_API_VERSION
	.align		4
        /*0000*/ 	.byte	0x04, 0x37
        /*0002*/ 	.short	(.L_14 - .L_13)
.L_13:
        /*0004*/ 	.word	0x00000082


	//----- nvinfo : EIATTR_KPARAM_INFO
	.align		4
.L_14:
        /*0008*/ 	.byte	0x04, 0x17
        /*000a*/ 	.short	(.L_16 - .L_15)
.L_15:
        /*000c*/ 	.word	0x00000000
        /*0010*/ 	.short	0x0003
        /*0012*/ 	.short	0x0014
        /*0014*/ 	.byte	0x00, 0xf0, 0x11, 0x00


	//----- nvinfo : EIATTR_KPARAM_INFO
	.align		4
.L_16:
        /*0018*/ 	.byte	0x04, 0x17
        /*001a*/ 	.short	(.L_18 - .L_17)
.L_17:
        /*001c*/ 	.word	0x00000000
        /*0020*/ 	.short	0x0002
        /*0022*/ 	.short	0x0010
        /*0024*/ 	.byte	0x00, 0xf0, 0x11, 0x00


	//----- nvinfo : EIATTR_KPARAM_INFO
	.align		4
.L_18:
        /*0028*/ 	.byte	0x04, 0x17
        /*002a*/ 	.short	(.L_20 - .L_19)
.L_19:
        /*002c*/ 	.word	0x00000000
        /*0030*/ 	.short	0x0001
        /*0032*/ 	.short	0x0008
        /*0034*/ 	.byte	0x00, 0xf5, 0x21, 0x00


	//----- nvinfo : EIATTR_KPARAM_INFO
	.align		4
.L_20:
        /*0038*/ 	.byte	0x04, 0x17
        /*003a*/ 	.short	(.L_22 - .L_21)
.L_21:
        /*003c*/ 	.word	0x00000000
        /*0040*/ 	.short	0x0000
        /*0042*/ 	.short	0x0000
        /*0044*/ 	.byte	0x00, 0xf5, 0x21, 0x00


	//----- nvinfo : EIATTR_SPARSE_MMA_MASK
	.align		4
.L_22:
        /*0048*/ 	.byte	0x03, 0x50
        /*004a*/ 	.short	0x0000


	//----- nvinfo : EIATTR_MAXREG_COUNT
	.align		4
        /*004c*/ 	.byte	0x03, 0x1b
        /*004e*/ 	.short	0x00ff


	//----- nvinfo : EIATTR_MERCURY_ISA_VERSION
	.align		4
        /*0050*/ 	.byte	0x03, 0x5f
        /*0052*/ 	.short	0x0101


	//----- nvinfo : EIATTR_VRC_CTA_INIT_COUNT
	.align		4
        /*0054*/ 	.byte	0x02, 0x4a
	.zero		1
	.zero		1


	//----- nvinfo : EIATTR_EXIT_INSTR_OFFSETS
	.align		4
        /*0058*/ 	.byte	0x04, 0x1c
        /*005a*/ 	.short	(.L_24 - .L_23)


	//   ....[0]....
.L_23:
        /*005c*/ 	.word	0x00000080


	//   ....[1]....
        /*0060*/ 	.word	0x00000100


	//----- nvinfo : EIATTR_CBANK_PARAM_SIZE
	.align		4
.L_24:
        /*0064*/ 	.byte	0x03, 0x19
        /*0066*/ 	.short	0x0018


	//----- nvinfo : EIATTR_PARAM_CBANK
	.align		4
        /*0068*/ 	.byte	0x04, 0x0a
        /*006a*/ 	.short	(.L_26 - .L_25)
	.align		4
.L_25:
        /*006c*/ 	.word	index@(.nv.constant0._Z23strided_Access_analysisPKfPfii)
        /*0070*/ 	.short	0x0380
        /*0072*/ 	.short	0x0018


	//----- nvinfo : EIATTR_SW_WAR
	.align		4
.L_26:
        /*0074*/ 	.byte	0x04, 0x36
        /*0076*/ 	.short	(.L_28 - .L_27)
.L_27:
        /*0078*/ 	.word	0x00000008
.L_28:


//--------------------- .nv.info._Z6warmupv       --------------------------
	.section	.nv.info._Z6warmupv,"",@"SHT_CUDA_INFO"
	.sectionflags	@""
	.align	4


	//----- nvinfo : EIATTR_CUDA_API_VERSION
	.align		4
        /*0000*/ 	.byte	0x04, 0x37
        /*0002*/ 	.short	(.L_30 - .L_29)
.L_29:
        /*0004*/ 	.word	0x00000082


	//----- nvinfo : EIATTR_SPARSE_MMA_MASK
	.align		4
.L_30:
        /*0008*/ 	.byte	0x03, 0x50
        /*000a*/ 	.short	0x0000


	//----- nvinfo : EIATTR_MAXREG_COUNT
	.align		4
        /*000c*/ 	.byte	0x03, 0x1b
        /*000e*/ 	.short	0x00ff


	//----- nvinfo : EIATTR_EXTERNS
	.align		4
        /*0010*/ 	.byte	0x04, 0x0f
        /*0012*/ 	.short	(.L_32 - .L_31)


	//   ....[0]....
	.align		4
.L_31:
        /*0014*/ 	.word	index@(vprintf)


	//----- nvinfo : EIATTR_MERCURY_ISA_VERSION
	.align		4
.L_32:
        /*0018*/ 	.byte	0x03, 0x5f
        /*001a*/ 	.short	0x0101


	//----- nvinfo : EIATTR_VRC_CTA_INIT_COUNT
	.align		4
        /*001c*/ 	.byte	0x02, 0x4a
	.zero		1
	.zero		1


	//----- nvinfo : EIATTR_SYSCALL_OFFSETS
	.align		4
        /*0020*/ 	.byte	0x04, 0x46
        /*0022*/ 	.short	(.L_34 - .L_33)


	//   ....[0]....
.L_33:
        /*0024*/ 	.word	0x000000f0


	//----- nvinfo : EIATTR_EXIT_INSTR_OFFSETS
	.align		4
.L_34:
        /*0028*/ 	.byte	0x04, 0x1c
        /*002a*/ 	.short	(.L_36 - .L_35)


	//   ....[0]....
.L_35:
        /*002c*/ 	.word	0x00000070


	//   ....[1]....
        /*0030*/ 	.word	0x00000100


	//----- nvinfo : EIATTR_CRS_STACK_SIZE
	.align		4
.L_36:
        /*0034*/ 	.byte	0x04, 0x1e
        /*0036*/ 	.short	(.L_38 - .L_37)
.L_37:
        /*0038*/ 	.word	0x00000000


	//----- nvinfo : EIATTR_SW_WAR
	.align		4
.L_38:
        /*003c*/ 	.byte	0x04, 0x36
        /*003e*/ 	.short	(.L_40 - .L_39)
.L_39:
        /*0040*/ 	.word	0x00000008
.L_40:


//--------------------- .nv.callgraph             --------------------------
	.section	.nv.callgraph,"",@"SHT_CUDA_CALLGRAPH"
	.align	4
	.sectionentsize	8
	.align		4
        /*0000*/ 	.word	0x00000000
	.align		4
        /*0004*/ 	.word	0xffffffff
	.align		4
        /*0008*/ 	.word	index@(_Z6warmupv)
	.align		4
        /*000c*/ 	.word	index@(vprintf)
	.align		4
        /*0010*/ 	.word	0x00000000
	.align		4
        /*0014*/ 	.word	0xfffffffe
	.align		4
        /*0018*/ 	.word	0x00000000
	.align		4
        /*001c*/ 	.word	0xfffffffd
	.align		4
        /*0020*/ 	.word	0x00000000
	.align		4
        /*0024*/ 	.word	0xfffffffc


//--------------------- .nv.constant4             --------------------------
	.section	.nv.constant4,"a",@progbits
	.align	8
	.align		8
.nv.constant4:
        /*0000*/ 	.dword	$str
	.align		8
        /*0008*/ 	.dword	vprintf


//--------------------- .text._Z23strided_Access_analysisPKfPfii --------------------------
	.section	.text._Z23strided_Access_analysisPKfPfii,"ax",@progbits
	.align	128
        .global         _Z23strided_Access_analysisPKfPfii
        .type           _Z23strided_Access_analysisPKfPfii,@function
        .size           _Z23strided_Access_analysisPKfPfii,(.L_x_3 - _Z23strided_Access_analysisPKfPfii)
        .other          _Z23strided_Access_analysisPKfPfii,@"STO_CUDA_ENTRY STV_DEFAULT"
_Z23strided_Access_analysisPKfPfii:
.text._Z23strided_Access_analysisPKfPfii:
[----:B------:R-:W-:Y:S01]  /*0000*/  LDC R1, c[0x0][0x37c] ;  /* 0x0000df00ff017b82 */ /* 0x000fe20000000800 */
[----:B------:R-:W0:Y:S07]  /*0010*/  S2R R3, SR_TID.X ;  /* 0x0000000000037919 */ /* 0x000e2e0000002100 */
[----:B------:R-:W0:Y:S01]  /*0020*/  S2UR UR4, SR_CTAID.X ;  /* 0x00000000000479c3 */ /* 0x000e220000002500 */
[----:B------:R-:W1:Y:S07]  /*0030*/  LDCU.64 UR6, c[0x0][0x390] ;  /* 0x00007200ff0677ac */ /* 0x000e6e0008000a00 */
[----:B------:R-:W0:Y:S02]  /*0040*/  LDC R0, c[0x0][0x360] ;  /* 0x0000d800ff007b82 */ /* 0x000e240000000800 */
[----:B0-----:R-:W-:-:S04]  /*0050*/  IMAD R0, R0, UR4, R3 ;  /* 0x0000000400007c24 */ /* 0x001fc8000f8e0203 */
[----:B-1----:R-:W-:-:S05]  /*0060*/  IMAD R7, R0, UR7, RZ ;  /* 0x0000000700077c24 */ /* 0x002fca000f8e02ff */
[----:B------:R-:W-:-:S13]  /*0070*/  ISETP.GE.AND P0, PT, R7, UR6, PT ;  /* 0x0000000607007c0c */ /* 0x000fda000bf06270 */
[----:B------:R-:W-:Y:S05]  /*0080*/  @P0 EXIT ;  /* 0x000000000000094d */ /* 0x000fea0003800000 */
[----:B------:R-:W0:Y:S01]  /*0090*/  LDC.64 R2, c[0x0][0x380] ;  /* 0x0000e000ff027b82 */ /* 0x000e220000000a00 */
[----:B------:R-:W1:Y:S07]  /*00a0*/  LDCU.64 UR4, c[0x0][0x358] ;  /* 0x00006b00ff0477ac */ /* 0x000e6e0008000a00 */
[----:B------:R-:W2:Y:S01]  /*00b0*/  LDC.64 R4, c[0x0][0x388] ;  /* 0x0000e200ff047b82 */ /* 0x000ea20000000a00 */
[----:B0-----:R-:W-:-:S06]  /*00c0*/  IMAD.WIDE R2, R7, 0x4, R2 ;  /* 0x0000000407027825 */ /* 0x001fcc00078e0202 */
[----:B-1----:R-:W3:Y:S01]  /*00d0*/  LDG.E.CONSTANT R3, desc[UR4][R2.64] ;  /* 0x0000000402037981 */ /* 0x002ee2000c1e9900 */
[----:B--2---:R-:W-:-:S05]  /*00e0*/  IMAD.WIDE R4, R7, 0x4, R4 ;  /* 0x0000000407047825 */ /* 0x004fca00078e0204 */
[----:B---3--:R-:W-:Y:S01]  /*00f0*/  STG.E desc[UR4][R4.64], R3 ;  /* 0x0000000304007986 */ /* 0x008fe2000c101904 */
[----:B------:R-:W-:Y:S05]  /*0100*/  EXIT ;  /* 0x000000000000794d */ /* 0x000fea0003800000 */
.L_x_0:
[----:B------:R-:W-:-:S00]  /*0110*/  BRA `(.L_x_0) ;  /* 0xfffffffc00fc7947 */ /* 0x000fc0000383ffff */
[----:B------:R-:W-:-:S00]  /*0120*/  NOP ;  /* 0x0000000000007918 */ /* 0x000fc00000000000 */
        /* <DEDUP_REMOVED lines=13> */
.L_x_3:


//--------------------- .text._Z6warmupv          --------------------------
	.section	.text._Z6warmupv,"ax",@progbits
	.align	128
        .global         _Z6warmupv
        .type           _Z6warmupv,@function
        .size           _Z6warmupv,(.L_x_4 - _Z6warmupv)
        .other          _Z6warmupv,@"STO_CUDA_ENTRY STV_DEFAULT"
_Z6warmupv:
.text._Z6warmupv:
[----:B------:R-:W0:Y:S01]  /*0000*/  LDC R1, c[0x0][0x37c] ;  /* 0x0000df00ff017b82 */ /* 0x000e220000000800 */
[----:B------:R-:W1:Y:S07]  /*0010*/  S2R R0, SR_TID.X ;  /* 0x0000000000007919 */ /* 0x000e6e0000002100 */
[----:B------:R-:W2:Y:S01]  /*0020*/  S2UR UR4, SR_CTAID.X ;  /* 0x00000000000479c3 */ /* 0x000ea20000002500 */
[----:B------:R-:W2:Y:S02]  /*0030*/  LDCU UR5, c[0x0][0x360] ;  /* 0x00006c00ff0577ac */ /* 0x000ea40008000800 */
[----:B--2---:R-:W-:Y:S01]  /*0040*/  UIMAD UR4, UR4, UR5, URZ ;  /* 0x00000005040472a4 */ /* 0x004fe2000f8e02ff */
[----:B-1----:R-:W-:-:S05]  /*0050*/  IMAD.MOV R0, RZ, RZ, -R0 ;  /* 0x000000ffff007224 */ /* 0x002fca00078e0a00 */
[----:B------:R-:W-:-:S13]  /*0060*/  ISETP.NE.AND P0, PT, R0, UR4, PT ;  /* 0x0000000400007c0c */ /* 0x000fda000bf05270 */
[----:B0-----:R-:W-:Y:S05]  /*0070*/  @P0 EXIT ;  /* 0x000000000000094d */ /* 0x001fea0003800000 */
[----:B------:R-:W-:Y:S01]  /*0080*/  MOV R0, 0x8 ;  /* 0x0000000800007802 */ /* 0x000fe20000000f00 */
[----:B------:R-:W0:Y:S01]  /*0090*/  LDCU.64 UR4, c[0x4][URZ] ;  /* 0x01000000ff0477ac */ /* 0x000e220008000a00 */
[----:B------:R-:W-:Y:S02]  /*00a0*/  CS2R R6, SRZ ;  /* 0x0000000000067805 */ /* 0x000fe4000001ff00 */
[----:B------:R1:W2:Y:S01]  /*00b0*/  LDC.64 R2, c[0x4][R0] ;  /* 0x0100000000027b82 */ /* 0x0002a20000000a00 */
[----:B0-----:R-:W-:Y:S02]  /*00c0*/  IMAD.U32 R4, RZ, RZ, UR4 ;  /* 0x00000004ff047e24 */ /* 0x001fe4000f8e00ff */
[----:B-1----:R-:W-:-:S07]  /*00d0*/  IMAD.U32 R5, RZ, RZ, UR5 ;  /* 0x00000005ff057e24 */ /* 0x002fce000f8e00ff */
[----:B------:R-:W-:-:S07]  /*00e0*/  LEPC R20, `(.L_x_1) ;  /* 0x000000001014794e */ /* 0x000fce0000000000 */
[----:B--2---:R-:W-:Y:S05]  /*00f0*/  CALL.ABS.NOINC R2 ;  /* 0x0000000002007343 */ /* 0x004fea0003c00000 */
.L_x_1:
[----:B------:R-:W-:Y:S05]  /*0100*/  EXIT ;  /* 0x000000000000794d */ /* 0x000fea0003800000 */
.L_x_2:
        /* <DEDUP_REMOVED lines=15> */
.L_x_4:


//--------------------- .nv.global.init           --------------------------
	.section	.nv.global.init,"aw",@progbits
.nv.global.init:
	.type		$str,@object
	.size		$str,(.L_0 - $str)
$str:
        /*0000*/ 	.byte	0x57, 0x61, 0x72, 0x6d, 0x75, 0x70, 0x20, 0x63, 0x6f, 0x6d, 0x70, 0x6c, 0x65, 0x74, 0x65, 0x2e
        /*0010*/ 	.byte	0x0a, 0x00
.L_0:


//--------------------- .nv.shared.reserved.0     --------------------------
	.section	.nv.shared.reserved.0,"aw",@nobits
	.weak		__nv_reservedSMEM_offset_0_alias
	.size		__nv_reservedSMEM_offset_0_alias, 0, 64
	.other		__nv_reservedSMEM_offset_0_alias,@"STO_CUDA_RESERVED_SHARED STV_DEFAULT"
__nv_reservedSMEM_offset_0_alias:
	.zero		0
	.zero		64


//--------------------- .nv.constant0._Z23strided_Access_analysisPKfPfii --------------------------
	.section	.nv.constant0._Z23strided_Access_analysisPKfPfii,"a",@progbits
	.sectionflags	@""
	.align	4
.nv.constant0._Z23strided_Access_analysisPKfPfii:
	.zero		920


//--------------------- .nv.constant0._Z6warmupv  --------------------------
	.section	.nv.constant0._Z6warmupv,"a",@progbits
	.sectionflags	@""
	.align	4
.nv.constant0._Z6warmupv:
	.zero		896


//--------------------- SYMBOLS --------------------------

	.type		.nv.reservedSmem.offset0,@object
	.size		.nv.reservedSmem.offset0,0x4
	.type		vprintf,@function
